	.headerflags	@"EF_CUDA_TEXMODE_UNIFIED EF_CUDA_64BIT_ADDRESS EF_CUDA_ACCELERATORS EF_CUDA_SM90 EF_CUDA_VIRTUAL_SM(EF_CUDA_SM90)"
	.elftype	@"ET_EXEC"


//--------------------- .nv.info                  --------------------------
	.section	.nv.info,"",@"SHT_CUDA_INFO"
	.align	4


	//----- nvinfo : EIATTR_REGCOUNT
	.align		4
        /*0000*/ 	.byte	0x04, 0x2f
        /*0002*/ 	.short	(.L_1 - .L_0)
	.align		4
.L_0:
        /*0004*/ 	.word	index@(triton_poi_fused_clone_3)
        /*0008*/ 	.word	0x0000000c


	//----- nvinfo : EIATTR_MIN_STACK_SIZE
	.align		4
.L_1:
        /*000c*/ 	.byte	0x04, 0x12
        /*000e*/ 	.short	(.L_3 - .L_2)
	.align		4
.L_2:
        /*0010*/ 	.word	index@(triton_poi_fused_clone_3)
        /*0014*/ 	.word	0x00000000


	//----- nvinfo : EIATTR_FRAME_SIZE
	.align		4
.L_3:
        /*0018*/ 	.byte	0x04, 0x11
        /*001a*/ 	.short	(.L_5 - .L_4)
	.align		4
.L_4:
        /*001c*/ 	.word	index@(triton_poi_fused_clone_3)
        /*0020*/ 	.word	0x00000000


	//----- nvinfo : EIATTR_MIN_STACK_SIZE
	.align		4
.L_5:
        /*0024*/ 	.byte	0x04, 0x12
        /*0026*/ 	.short	(.L_7 - .L_6)
	.align		4
.L_6:
        /*0028*/ 	.word	index@(triton_poi_fused_clone_3)
        /*002c*/ 	.word	0x00000000
.L_7:


//--------------------- .nv.info.triton_poi_fused_clone_3 --------------------------
	.section	.nv.info.triton_poi_fused_clone_3,"",@"SHT_CUDA_INFO"
	.sectionflags	@""
	.align	4


	//----- nvinfo : EIATTR_CUDA_API_VERSION
	.align		4
        /*0000*/ 	.byte	0x04, 0x37
        /*0002*/ 	.short	(.L_9 - .L_8)
.L_8:
        /*0004*/ 	.word	0x0000007c


	//----- nvinfo : EIATTR_KPARAM_INFO
	.align		4
.L_9:
        /*0008*/ 	.byte	0x04, 0x17
        /*000a*/ 	.short	(.L_11 - .L_10)
.L_10:
        /*000c*/ 	.word	0x00000000
        /*0010*/ 	.short	0x0003
        /*0012*/ 	.short	0x0014
        /*0014*/ 	.byte	0x00, 0xf0, 0x11, 0x00


	//----- nvinfo : EIATTR_KPARAM_INFO
	.align		4
.L_11:
        /*0018*/ 	.byte	0x04, 0x17
        /*001a*/ 	.short	(.L_13 - .L_12)
.L_12:
        /*001c*/ 	.word	0x00000000
        /*0020*/ 	.short	0x0002
        /*0022*/ 	.short	0x0010
        /*0024*/ 	.byte	0x00, 0xf0, 0x11, 0x00


	//----- nvinfo : EIATTR_KPARAM_INFO
	.align		4
.L_13:
        /*0028*/ 	.byte	0x04, 0x17
        /*002a*/ 	.short	(.L_15 - .L_14)
.L_14:
        /*002c*/ 	.word	0x00000000
        /*0030*/ 	.short	0x0001
        /*0032*/ 	.short	0x0008
        /*0034*/ 	.byte	0x00, 0xf4, 0x21, 0x00


	//----- nvinfo : EIATTR_KPARAM_INFO
	.align		4
.L_15:
        /*0038*/ 	.byte	0x04, 0x17
        /*003a*/ 	.short	(.L_17 - .L_16)
.L_16:
        /*003c*/ 	.word	0x00000000
        /*0040*/ 	.short	0x0000
        /*0042*/ 	.short	0x0000
        /*0044*/ 	.byte	0x00, 0xf4, 0x21, 0x00


	//----- nvinfo : EIATTR_SPARSE_MMA_MASK
	.align		4
.L_17:
        /*0048*/ 	.byte	0x03, 0x50
        /*004a*/ 	.short	0x0000


	//----- nvinfo : EIATTR_MAXREG_COUNT
	.align		4
        /*004c*/ 	.byte	0x03, 0x1b
        /*004e*/ 	.short	0x00ff


	//----- nvinfo : EIATTR_EXIT_INSTR_OFFSETS
	.align		4
        /*0050*/ 	.byte	0x04, 0x1c
        /*0052*/ 	.short	(.L_19 - .L_18)


	//   ....[0]....
.L_18:
        /*0054*/ 	.word	0x00000170


	//   ....[1]....
        /*0058*/ 	.word	0x00000190


	//----- nvinfo : EIATTR_REQNTID
	.align		4
.L_19:
        /*005c*/ 	.byte	0x04, 0x10
        /*005e*/ 	.short	(.L_21 - .L_20)
.L_20:
        /*0060*/ 	.word	0x00000020
        /*0064*/ 	.word	0x00000001
        /*0068*/ 	.word	0x00000001


	//----- nvinfo : EIATTR_CBANK_PARAM_SIZE
	.align		4
.L_21:
        /*006c*/ 	.byte	0x03, 0x19
        /*006e*/ 	.short	0x0018


	//----- nvinfo : EIATTR_PARAM_CBANK
	.align		4
        /*0070*/ 	.byte	0x04, 0x0a
        /*0072*/ 	.short	(.L_23 - .L_22)
	.align		4
.L_22:
        /*0074*/ 	.word	index@(.nv.constant0.triton_poi_fused_clone_3)
        /*0078*/ 	.short	0x0210
        /*007a*/ 	.short	0x0018


	//----- nvinfo : EIATTR_SW_WAR
	.align		4
.L_23:
        /*007c*/ 	.byte	0x04, 0x36
        /*007e*/ 	.short	(.L_25 - .L_24)
.L_24:
        /*0080*/ 	.word	0x00000008
.L_25:


//--------------------- .nv.callgraph             --------------------------
	.section	.nv.callgraph,"",@"SHT_CUDA_CALLGRAPH"
	.align	4
	.sectionentsize	8
	.align		4
        /*0000*/ 	.word	0x00000000
	.align		4
        /*0004*/ 	.word	0xffffffff
	.align		4
        /*0008*/ 	.word	0x00000000
	.align		4
        /*000c*/ 	.word	0xfffffffe
	.align		4
        /*0010*/ 	.word	0x00000000
	.align		4
        /*0014*/ 	.word	0xfffffffd
	.align		4
        /*0018*/ 	.word	0x00000000
	.align		4
        /*001c*/ 	.word	0xfffffffc


//--------------------- .text.triton_poi_fused_clone_3 --------------------------
	.section	.text.triton_poi_fused_clone_3,"ax",@progbits
	.align	128
        .global         triton_poi_fused_clone_3
        .type           triton_poi_fused_clone_3,@function
        .size           triton_poi_fused_clone_3,(.L_x_1 - triton_poi_fused_clone_3)
        .other          triton_poi_fused_clone_3,@"STO_CUDA_ENTRY STV_DEFAULT"
triton_poi_fused_clone_3:
.text.triton_poi_fused_clone_3:
[----:B------:R-:W0:Y:S02]  /*0000*/  LDC R1, c[0x0][0x28] ;  /* 0x00000a00ff017b82 */ /* 0x000e240000000800 */
[----:B------:R-:W1:Y:S01]  /*0010*/  S2R R8, SR_TID.X ;  /* 0x0000000000087919 */ /* 0x000e620000002100 */
[----:B------:R-:W2:Y:S01]  /*0020*/  S2UR UR4, SR_CTAID.Y ;  /* 0x00000000000479c3 */ /* 0x000ea20000002600 */
[----:B------:R-:W-:Y:S01]  /*0030*/  IMAD.MOV.U32 R9, RZ, RZ, RZ ;  /* 0x000000ffff097224 */ /* 0x000fe200078e00ff */
[----:B------:R-:W3:Y:S06]  /*0040*/  S2R R7, SR_CTAID.X ;  /* 0x0000000000077919 */ /* 0x000eec0000002500 */
[----:B------:R-:W4:Y:S01]  /*0050*/  LDC.64 R2, c[0x0][0x210] ;  /* 0x00008400ff027b82 */ /* 0x000f220000000a00 */
[----:B--2---:R-:W-:Y:S01]  /*0060*/  USHF.L.U32 UR4, UR4, 0x2, URZ ;  /* 0x0000000204047899 */ /* 0x004fe2000800063f */
[----:B-1----:R-:W-:-:S02]  /*0070*/  SHF.R.U32.HI R4, RZ, 0x2, R8 ;  /* 0x00000002ff047819 */ /* 0x002fc40000011608 */
[----:B------:R-:W-:Y:S02]  /*0080*/  LOP3.LUT R0, R8, 0x3, RZ, 0xc0, !PT ;  /* 0x0000000308007812 */ /* 0x000fe400078ec0ff */
[----:B------:R-:W-:-:S03]  /*0090*/  SGXT.U32 R4, R4, 0x2 ;  /* 0x000000020404781a */ /* 0x000fc60000000000 */
[----:B---3--:R-:W-:Y:S01]  /*00a0*/  IMAD R7, R7, 0x4, R0 ;  /* 0x0000000407077824 */ /* 0x008fe200078e0200 */
[----:B------:R-:W-:Y:S01]  /*00b0*/  LOP3.LUT R0, R4, UR4, RZ, 0xfc, !PT ;  /* 0x0000000404007c12 */ /* 0x000fe2000f8efcff */
[----:B------:R-:W-:-:S03]  /*00c0*/  ULDC.64 UR4, c[0x0][0x208] ;  /* 0x0000820000047ab9 */ /* 0x000fc60000000a00 */
[----:B------:R-:W-:Y:S01]  /*00d0*/  VIMNMX R6, R0, R7, !PT ;  /* 0x0000000700067248 */ /* 0x000fe20007fe0100 */
[----:B------:R-:W-:-:S03]  /*00e0*/  IMAD R5, R7, 0x4, R0 ;  /* 0x0000000407057824 */ /* 0x000fc600078e0200 */
[----:B------:R-:W-:Y:S01]  /*00f0*/  ISETP.GE.AND P0, PT, R6, 0x4, PT ;  /* 0x000000040600780c */ /* 0x000fe20003f06270 */
[----:B----4-:R-:W-:Y:S02]  /*0100*/  IMAD.WIDE R2, R5, 0x4, R2 ;  /* 0x0000000405027825 */ /* 0x010fe400078e0202 */
[----:B------:R-:W1:Y:S10]  /*0110*/  LDC.64 R4, c[0x0][0x218] ;  /* 0x00008600ff047b82 */ /* 0x000e740000000a00 */
[----:B------:R2:W5:Y:S01]  /*0120*/  @!P0 LDG.E R9, desc[UR4][R2.64] ;  /* 0x0000000402098981 */ /* 0x000562000c1e1900 */
[----:B------:R-:W-:Y:S01]  /*0130*/  LOP3.LUT P0, RZ, R8, 0x10, RZ, 0xc0, !PT ;  /* 0x0000001008ff7812 */ /* 0x000fe2000780c0ff */
[----:B------:R-:W-:-:S03]  /*0140*/  IMAD R7, R0, 0x4, R7 ;  /* 0x0000000400077824 */ /* 0x000fc600078e0207 */
[----:B------:R-:W-:Y:S01]  /*0150*/  ISETP.LT.AND P0, PT, R6, 0x4, !P0 ;  /* 0x000000040600780c */ /* 0x000fe20004701270 */
[----:B-1----:R-:W-:-:S12]  /*0160*/  IMAD.WIDE R4, R7, 0x4, R4 ;  /* 0x0000000407047825 */ /* 0x002fd800078e0204 */
[----:B--2---:R-:W-:Y:S05]  /*0170*/  @!P0 EXIT ;  /* 0x000000000000894d */ /* 0x004fea0003800000 */
[----:B-----5:R-:W-:Y:S01]  /*0180*/  STG.E desc[UR4][R4.64], R9 ;  /* 0x0000000904007986 */ /* 0x020fe2000c101904 */
[----:B------:R-:W-:Y:S05]  /*0190*/  EXIT ;  /* 0x000000000000794d */ /* 0x000fea0003800000 */
.L_x_0:
[----:B------:R-:W-:-:S00]  /*01a0*/  BRA `(.L_x_0) ;  /* 0xfffffffc00fc7947 */ /* 0x000fc0000383ffff */
[----:B------:R-:W-:-:S00]  /*01b0*/  NOP ;  /* 0x0000000000007918 */ /* 0x000fc00000000000 */
        /* <DEDUP_REMOVED lines=12> */
.L_x_1:


//--------------------- .nv.constant0.triton_poi_fused_clone_3 --------------------------
	.section	.nv.constant0.triton_poi_fused_clone_3,"a",@progbits
	.sectionflags	@""
	.align	4
.nv.constant0.triton_poi_fused_clone_3:
	.zero		552
